//
// Generated by NVIDIA NVVM Compiler
//
// Compiler Build ID: CL-36424714
// Cuda compilation tools, release 13.0, V13.0.88
// Based on NVVM 20.0.0
//

.version 9.0
.target sm_100
.address_size 64

	// .globl	_Z17collatzCUDAKernelPyS_S_i

.visible .entry _Z17collatzCUDAKernelPyS_S_i(
	.param .u64 .ptr .align 1 _Z17collatzCUDAKernelPyS_S_i_param_0,
	.param .u64 .ptr .align 1 _Z17collatzCUDAKernelPyS_S_i_param_1,
	.param .u64 .ptr .align 1 _Z17collatzCUDAKernelPyS_S_i_param_2,
	.param .u32 _Z17collatzCUDAKernelPyS_S_i_param_3
)
{
	.reg .pred 	%p<13>;
	.reg .b32 	%r<6>;
	.reg .b64 	%rd<35>;

	ld.param.u64 	%rd14, [_Z17collatzCUDAKernelPyS_S_i_param_0];
	ld.param.u64 	%rd13, [_Z17collatzCUDAKernelPyS_S_i_param_2];
	ld.param.u32 	%r2, [_Z17collatzCUDAKernelPyS_S_i_param_3];
	cvta.to.global.u64 	%rd15, %rd14;
	mov.u32 	%r3, %ntid.x;
	mov.u32 	%r4, %ctaid.x;
	mov.u32 	%r5, %tid.x;
	mad.lo.s32 	%r1, %r3, %r4, %r5;
	mul.wide.s32 	%rd16, %r1, 8;
	add.s64 	%rd17, %rd15, %rd16;
	ld.global.u64 	%rd31, [%rd17];
	setp.ge.s32 	%p3, %r1, %r2;
	@%p3 bra 	$L__BB0_7;
	mov.b64 	%rd33, 0;
	mov.u64 	%rd29, %rd31;
$L__BB0_2:
	mov.u64 	%rd4, %rd33;
	mov.u64 	%rd2, %rd31;
	and.b64  	%rd19, %rd29, 1;
	setp.eq.b64 	%p4, %rd19, 1;
	@%p4 bra 	$L__BB0_4;
	shr.u64 	%rd29, %rd29, 1;
	mov.pred 	%p12, -1;
	mov.u64 	%rd31, %rd2;
	mov.u64 	%rd33, %rd4;
	bra.uni 	$L__BB0_6;
$L__BB0_4:
	shl.b64 	%rd20, %rd29, 1;
	shr.u64 	%rd21, %rd29, 63;
	add.s64 	%rd22, %rd29, %rd20;
	add.s64 	%rd31, %rd22, 1;
	setp.lt.u64 	%p6, %rd31, %rd29;
	selp.u64 	%rd23, 1, 0, %p6;
	add.s64 	%rd33, %rd21, %rd23;
	setp.lt.u64 	%p7, %rd4, %rd33;
	mov.pred 	%p12, 0;
	mov.u64 	%rd29, %rd31;
	@%p7 bra 	$L__BB0_6;
	setp.eq.s64 	%p8, %rd4, %rd33;
	max.u64 	%rd24, %rd2, %rd31;
	selp.b64 	%rd31, %rd24, %rd2, %p8;
	setp.eq.s64 	%p12, %rd33, 0;
	mov.u64 	%rd33, %rd4;
$L__BB0_6:
	setp.ne.s64 	%p10, %rd29, 1;
	and.pred  	%p11, %p10, %p12;
	@%p11 bra 	$L__BB0_2;
$L__BB0_7:
	cvta.to.global.u64 	%rd25, %rd13;
	add.s64 	%rd27, %rd25, %rd16;
	st.global.u64 	[%rd27], %rd31;
	ret;

}


// ===== COMPILED SASS (sm_100) =====

	.target	sm_100

	.elftype	@"ET_EXEC"


//--------------------- .note.nv.tkinfo           --------------------------
	.section	.note.nv.tkinfo,"",@"SHT_NOTE"
	.sectionflags	@"SHF_NOTE_NV_TKINFO"
	.tkinfo
        /*0018*/ 	.word	0x00000002
        /*0030*/ 	.string	""
        /*0030*/ 	.string	"ptxas"
        /*0030*/ 	.string	"Cuda compilation tools, release 13.0, V13.0.88"
        /*0030*/ 	.string	"Build cuda_13.0.r13.0/compiler.36424714_0"
        /*0030*/ 	.string	"-arch sm_100 -m 64 "



//--------------------- .note.nv.cuinfo           --------------------------
	.section	.note.nv.cuinfo,"",@"SHT_NOTE"
	.sectionflags	@"SHF_NOTE_NV_CUINFO"
        /*0018*/ 	.short	0x0002
        /*001a*/ 	.short	0x0064
        /*001c*/ 	.short	0x0082
	.zero		2


//--------------------- .nv.info                  --------------------------
	.section	.nv.info,"",@"SHT_CUDA_INFO"
	.align	4


	//----- nvinfo : EIATTR_REGCOUNT
	.align		4
        /*0000*/ 	.byte	0x04, 0x2f
        /*0002*/ 	.short	(.L_1 - .L_0)
	.align		4
.L_0:
        /*0004*/ 	.word	index@(_Z17collatzCUDAKernelPyS_S_i)
        /*0008*/ 	.word	0x00000010


	//----- nvinfo : EIATTR_FRAME_SIZE
	.align		4
.L_1:
        /*000c*/ 	.byte	0x04, 0x11
        /*000e*/ 	.short	(.L_3 - .L_2)
	.align		4
.L_2:
        /*0010*/ 	.word	index@(_Z17collatzCUDAKernelPyS_S_i)
        /*0014*/ 	.word	0x00000000


	//----- nvinfo : EIATTR_MIN_STACK_SIZE
	.align		4
.L_3:
        /*0018*/ 	.byte	0x04, 0x12
        /*001a*/ 	.short	(.L_5 - .L_4)
	.align		4
.L_4:
        /*001c*/ 	.word	index@(_Z17collatzCUDAKernelPyS_S_i)
        /*0020*/ 	.word	0x00000000
.L_5:


//--------------------- .nv.compat                --------------------------
	.section	.nv.compat,"",@"SHT_CUDA_COMPAT_INFO"
	.align	4
        /*0000*/ 	.byte	0x02, 0x09, 0x00, 0x00, 0x02, 0x02, 0x01, 0x00, 0x02, 0x05, 0x05, 0x00, 0x03, 0x07, 0x01, 0x01
        /*0010*/ 	.byte	0x02, 0x03, 0x00, 0x00, 0x02, 0x06, 0x01, 0x00, 0x04, 0x0b, 0x08, 0x00, 0x09, 0x00, 0x00, 0x00
        /*0020*/ 	.byte	0x00, 0x00, 0x00, 0x00


//--------------------- .nv.info._Z17collatzCUDAKernelPyS_S_i --------------------------
	.section	.nv.info._Z17collatzCUDAKernelPyS_S_i,"",@"SHT_CUDA_INFO"
	.sectionflags	@""
	.align	4


	//----- nvinfo : EIATTR_CUDA_API_VERSION
	.align		4
        /*0000*/ 	.byte	0x04, 0x37
        /*0002*/ 	.short	(.L_7 - .L_6)
.L_6:
        /*0004*/ 	.word	0x00000082


	//----- nvinfo : EIATTR_KPARAM_INFO
	.align		4
.L_7:
        /*0008*/ 	.byte	0x04, 0x17
        /*000a*/ 	.short	(.L_9 - .L_8)
.L_8:
        /*000c*/ 	.word	0x00000000
        /*0010*/ 	.short	0x0003
        /*0012*/ 	.short	0x0018
        /*0014*/ 	.byte	0x00, 0xf0, 0x11, 0x00


	//----- nvinfo : EIATTR_KPARAM_INFO
	.align		4
.L_9:
        /*0018*/ 	.byte	0x04, 0x17
        /*001a*/ 	.short	(.L_11 - .L_10)
.L_10:
        /*001c*/ 	.word	0x00000000
        /*0020*/ 	.short	0x0002
        /*0022*/ 	.short	0x0010
        /*0024*/ 	.byte	0x00, 0xf5, 0x21, 0x00


	//----- nvinfo : EIATTR_KPARAM_INFO
	.align		4
.L_11:
        /*0028*/ 	.byte	0x04, 0x17
        /*002a*/ 	.short	(.L_13 - .L_12)
.L_12:
        /*002c*/ 	.word	0x00000000
        /*0030*/ 	.short	0x0001
        /*0032*/ 	.short	0x0008
        /*0034*/ 	.byte	0x00, 0xf5, 0x21, 0x00


	//----- nvinfo : EIATTR_KPARAM_INFO
	.align		4
.L_13:
        /*0038*/ 	.byte	0x04, 0x17
        /*003a*/ 	.short	(.L_15 - .L_14)
.L_14:
        /*003c*/ 	.word	0x00000000
        /*0040*/ 	.short	0x0000
        /*0042*/ 	.short	0x0000
        /*0044*/ 	.byte	0x00, 0xf5, 0x21, 0x00


	//----- nvinfo : EIATTR_SPARSE_MMA_MASK
	.align		4
.L_15:
        /*0048*/ 	.byte	0x03, 0x50
        /*004a*/ 	.short	0x0000


	//----- nvinfo : EIATTR_MAXREG_COUNT
	.align		4
        /*004c*/ 	.byte	0x03, 0x1b
        /*004e*/ 	.short	0x00ff


	//----- nvinfo : EIATTR_MERCURY_ISA_VERSION
	.align		4
        /*0050*/ 	.byte	0x03, 0x5f
        /*0052*/ 	.short	0x0101


	//----- nvinfo : EIATTR_VRC_CTA_INIT_COUNT
	.align		4
        /*0054*/ 	.byte	0x02, 0x4a
	.zero		1
	.zero		1


	//----- nvinfo : EIATTR_EXIT_INSTR_OFFSETS
	.align		4
        /*0058*/ 	.byte	0x04, 0x1c
        /*005a*/ 	.short	(.L_17 - .L_16)


	//   ....[0]....
.L_16:
        /*005c*/ 	.word	0x00000440


	//----- nvinfo : EIATTR_CRS_STACK_SIZE
	.align		4
.L_17:
        /*0060*/ 	.byte	0x04, 0x1e
        /*0062*/ 	.short	(.L_19 - .L_18)
.L_18:
        /*0064*/ 	.word	0x00000000


	//----- nvinfo : EIATTR_CBANK_PARAM_SIZE
	.align		4
.L_19:
        /*0068*/ 	.byte	0x03, 0x19
        /*006a*/ 	.short	0x001c


	//----- nvinfo : EIATTR_PARAM_CBANK
	.align		4
        /*006c*/ 	.byte	0x04, 0x0a
        /*006e*/ 	.short	(.L_21 - .L_20)
	.align		4
.L_20:
        /*0070*/ 	.word	index@(.nv.constant0._Z17collatzCUDAKernelPyS_S_i)
        /*0074*/ 	.short	0x0380
        /*0076*/ 	.short	0x001c


	//----- nvinfo : EIATTR_SW_WAR
	.align		4
.L_21:
        /*0078*/ 	.byte	0x04, 0x36
        /*007a*/ 	.short	(.L_23 - .L_22)
.L_22:
        /*007c*/ 	.word	0x00000008
.L_23:


//--------------------- .nv.callgraph             --------------------------
	.section	.nv.callgraph,"",@"SHT_CUDA_CALLGRAPH"
	.align	4
	.sectionentsize	8
	.align		4
        /*0000*/ 	.word	0x00000000
	.align		4
        /*0004*/ 	.word	0xffffffff
	.align		4
        /*0008*/ 	.word	0x00000000
	.align		4
        /*000c*/ 	.word	0xfffffffe
	.align		4
        /*0010*/ 	.word	0x00000000
	.align		4
        /*0014*/ 	.word	0xfffffffd
	.align		4
        /*0018*/ 	.word	0x00000000
	.align		4
        /*001c*/ 	.word	0xfffffffc


//--------------------- .text._Z17collatzCUDAKernelPyS_S_i --------------------------
	.section	.text._Z17collatzCUDAKernelPyS_S_i,"ax",@progbits
	.align	128
        .global         _Z17collatzCUDAKernelPyS_S_i
        .type           _Z17collatzCUDAKernelPyS_S_i,@function
        .size           _Z17collatzCUDAKernelPyS_S_i,(.L_x_6 - _Z17collatzCUDAKernelPyS_S_i)
        .other          _Z17collatzCUDAKernelPyS_S_i,@"STO_CUDA_ENTRY STV_DEFAULT"
_Z17collatzCUDAKernelPyS_S_i:
.text._Z17collatzCUDAKernelPyS_S_i:
[----:B------:R-:W-:Y:S01]  /*0000*/  LDC R1, c[0x0][0x37c] ;  /* 0x0000df00ff017b82 */ /* 0x000fe20000000800 */
[----:B------:R-:W0:Y:S07]  /*0010*/  S2R R7, SR_CTAID.X ;  /* 0x0000000000077919 */ /* 0x000e2e0000002500 */
[----:B------:R-:W1:Y:S01]  /*0020*/  LDC.64 R2, c[0x0][0x380] ;  /* 0x0000e000ff027b82 */ /* 0x000e620000000a00 */
[----:B------:R-:W0:Y:S01]  /*0030*/  LDCU UR6, c[0x0][0x360] ;  /* 0x00006c00ff0677ac */ /* 0x000e220008000800 */
[----:B------:R-:W0:Y:S01]  /*0040*/  S2R R0, SR_TID.X ;  /* 0x0000000000007919 */ /* 0x000e220000002100 */
[----:B------:R-:W2:Y:S01]  /*0050*/  LDCU.64 UR4, c[0x0][0x358] ;  /* 0x00006b00ff0477ac */ /* 0x000ea20008000a00 */
[----:B0-----:R-:W-:Y:S01]  /*0060*/  IMAD R7, R7, UR6, R0 ;  /* 0x0000000607077c24 */ /* 0x001fe2000f8e0200 */
[----:B------:R-:W0:Y:S03]  /*0070*/  LDCU UR6, c[0x0][0x398] ;  /* 0x00007300ff0677ac */ /* 0x000e260008000800 */
[----:B-1----:R-:W-:-:S06]  /*0080*/  IMAD.WIDE R2, R7, 0x8, R2 ;  /* 0x0000000807027825 */ /* 0x002fcc00078e0202 */
[----:B--2---:R-:W5:Y:S01]  /*0090*/  LDG.E.64 R2, desc[UR4][R2.64] ;  /* 0x0000000402027981 */ /* 0x004f62000c1e1b00 */
[----:B------:R-:W-:Y:S01]  /*00a0*/  BSSY.RECONVERGENT B0, `(.L_x_0) ;  /* 0x0000036000007945 */ /* 0x000fe20003800200 */
[----:B0-----:R-:W-:-:S13]  /*00b0*/  ISETP.GE.AND P0, PT, R7, UR6, PT ;  /* 0x0000000607007c0c */ /* 0x001fda000bf06270 */
[----:B------:R-:W-:Y:S05]  /*00c0*/  @P0 BRA `(.L_x_1) ;  /* 0x0000000000cc0947 */ /* 0x000fea0003800000 */
[----:B------:R-:W-:Y:S01]  /*00d0*/  CS2R R12, SRZ ;  /* 0x00000000000c7805 */ /* 0x000fe2000001ff00 */
[----:B-----5:R-:W-:Y:S02]  /*00e0*/  IMAD.MOV.U32 R10, RZ, RZ, R2 ;  /* 0x000000ffff0a7224 */ /* 0x020fe400078e0002 */
[----:B------:R-:W-:-:S07]  /*00f0*/  IMAD.MOV.U32 R11, RZ, RZ, R3 ;  /* 0x000000ffff0b7224 */ /* 0x000fce00078e0003 */
.L_x_4:
[----:B------:R-:W-:Y:S01]  /*0100*/  LOP3.LUT R0, R10, 0x1, RZ, 0xc0, !PT ;  /* 0x000000010a007812 */ /* 0x000fe200078ec0ff */
[----:B------:R-:W-:Y:S01]  /*0110*/  BSSY.RECONVERGENT B1, `(.L_x_2) ;  /* 0x000002b000017945 */ /* 0x000fe20003800200 */
[----:B------:R-:W-:Y:S02]  /*0120*/  IMAD.MOV.U32 R5, RZ, RZ, R10 ;  /* 0x000000ffff057224 */ /* 0x000fe400078e000a */
[----:B------:R-:W-:Y:S01]  /*0130*/  ISETP.NE.U32.AND P1, PT, R0, 0x1, PT ;  /* 0x000000010000780c */ /* 0x000fe20003f25070 */
[----:B------:R-:W-:-:S03]  /*0140*/  IMAD.MOV.U32 R4, RZ, RZ, R11 ;  /* 0x000000ffff047224 */ /* 0x000fc600078e000b */
[----:B------:R-:W-:-:S13]  /*0150*/  ISETP.NE.U32.AND.EX P1, PT, RZ, RZ, PT, P1 ;  /* 0x000000ffff00720c */ /* 0x000fda0003f25110 */
[--C-:B------:R-:W-:Y:S02]  /*0160*/  @P1 SHF.R.U64 R10, R10, 0x1, R11.reuse ;  /* 0x000000010a0a1819 */ /* 0x100fe4000000120b */
[----:B------:R-:W-:Y:S02]  /*0170*/  @P1 PLOP3.LUT P0, PT, PT, PT, PT, 0x80, 0x8 ;  /* 0x000000000008181c */ /* 0x000fe40003f0f070 */
[----:B------:R-:W-:Y:S01]  /*0180*/  @P1 SHF.R.U32.HI R11, RZ, 0x1, R11 ;  /* 0x00000001ff0b1819 */ /* 0x000fe2000001160b */
[----:B------:R-:W-:Y:S10]  /*0190*/  @P1 BRA `(.L_x_3) ;  /* 0x0000000000881947 */ /* 0x000ff40003800000 */
[CC--:B------:R-:W-:Y:S01]  /*01a0*/  LEA R0, P0, R5.reuse, R5.reuse, 0x1 ;  /* 0x0000000505007211 */ /* 0x0c0fe200078008ff */
[----:B------:R-:W-:Y:S02]  /*01b0*/  IMAD.MOV.U32 R6, RZ, RZ, R3 ;  /* 0x000000ffff067224 */ /* 0x000fe400078e0003 */
[----:B------:R-:W-:Y:S01]  /*01c0*/  IMAD.MOV.U32 R8, RZ, RZ, R13 ;  /* 0x000000ffff087224 */ /* 0x000fe200078e000d */
[----:B------:R-:W-:Y:S01]  /*01d0*/  IADD3 R10, P1, PT, R0, 0x1, RZ ;  /* 0x00000001000a7810 */ /* 0x000fe20007f3e0ff */
[----:B------:R-:W-:Y:S01]  /*01e0*/  IMAD.MOV.U32 R9, RZ, RZ, R12 ;  /* 0x000000ffff097224 */ /* 0x000fe200078e000c */
[----:B------:R-:W-:Y:S02]  /*01f0*/  LEA.HI.X R0, R5, R4, R4, 0x1, P0 ;  /* 0x0000000405007211 */ /* 0x000fe400000f0c04 */
[----:B------:R-:W-:Y:S01]  /*0200*/  ISETP.GE.U32.AND P0, PT, R10, R5, PT ;  /* 0x000000050a00720c */ /* 0x000fe20003f06070 */
[----:B------:R-:W-:Y:S02]  /*0210*/  IMAD.MOV.U32 R5, RZ, RZ, R2 ;  /* 0x000000ffff057224 */ /* 0x000fe400078e0002 */
[----:B------:R-:W-:-:S02]  /*0220*/  IMAD.X R11, RZ, RZ, R0, P1 ;  /* 0x000000ffff0b7224 */ /* 0x000fc400008e0600 */
[----:B------:R-:W-:Y:S02]  /*0230*/  IMAD.MOV.U32 R2, RZ, RZ, R10 ;  /* 0x000000ffff027224 */ /* 0x000fe400078e000a */
[----:B------:R-:W-:Y:S01]  /*0240*/  IMAD.MOV.U32 R3, RZ, RZ, R11 ;  /* 0x000000ffff037224 */ /* 0x000fe200078e000b */
[----:B------:R-:W-:-:S04]  /*0250*/  ISETP.GE.U32.AND.EX P0, PT, R11, R4, PT, P0 ;  /* 0x000000040b00720c */ /* 0x000fc80003f06100 */
[----:B------:R-:W-:-:S04]  /*0260*/  SEL R0, RZ, 0x1, P0 ;  /* 0x00000001ff007807 */ /* 0x000fc80000000000 */
[----:B------:R-:W-:-:S04]  /*0270*/  LEA.HI R0, P0, R4, R0, RZ, 0x1 ;  /* 0x0000000004007211 */ /* 0x000fc800078108ff */
[----:B------:R-:W-:Y:S01]  /*0280*/  ISETP.GE.U32.AND P1, PT, R13, R0, PT ;  /* 0x000000000d00720c */ /* 0x000fe20003f26070 */
[----:B------:R-:W-:Y:S01]  /*0290*/  IMAD.X R4, RZ, RZ, RZ, P0 ;  /* 0x000000ffff047224 */ /* 0x000fe200000e06ff */
[----:B------:R-:W-:Y:S01]  /*02a0*/  PLOP3.LUT P0, PT, PT, PT, PT, 0x8, 0x80 ;  /* 0x000000000080781c */ /* 0x000fe20003f0e170 */
[----:B------:R-:W-:-:S03]  /*02b0*/  IMAD.MOV.U32 R13, RZ, RZ, R0 ;  /* 0x000000ffff0d7224 */ /* 0x000fc600078e0000 */
[----:B------:R-:W-:Y:S01]  /*02c0*/  ISETP.GE.U32.AND.EX P1, PT, R12, R4, PT, P1 ;  /* 0x000000040c00720c */ /* 0x000fe20003f26110 */
[----:B------:R-:W-:-:S12]  /*02d0*/  IMAD.MOV.U32 R12, RZ, RZ, R4 ;  /* 0x000000ffff0c7224 */ /* 0x000fd800078e0004 */
[----:B------:R-:W-:Y:S05]  /*02e0*/  @!P1 BRA `(.L_x_3) ;  /* 0x0000000000349947 */ /* 0x000fea0003800000 */
[----:B------:R-:W-:Y:S02]  /*02f0*/  ISETP.NE.U32.AND P1, PT, R8, R13, PT ;  /* 0x0000000d0800720c */ /* 0x000fe40003f25070 */
[----:B------:R-:W-:Y:S02]  /*0300*/  ISETP.GT.U32.AND P2, PT, R5, R2, PT ;  /* 0x000000020500720c */ /* 0x000fe40003f44070 */
[----:B------:R-:W-:Y:S02]  /*0310*/  ISETP.NE.AND.EX P1, PT, R9, R12, PT, P1 ;  /* 0x0000000c0900720c */ /* 0x000fe40003f25310 */
[----:B------:R-:W-:Y:S02]  /*0320*/  ISETP.GT.U32.AND.EX P2, PT, R6, R3, PT, P2 ;  /* 0x000000030600720c */ /* 0x000fe40003f44120 */
[----:B------:R-:W-:Y:S01]  /*0330*/  ISETP.NE.U32.AND P0, PT, R13, RZ, PT ;  /* 0x000000ff0d00720c */ /* 0x000fe20003f05070 */
[----:B------:R-:W-:-:S03]  /*0340*/  IMAD.MOV.U32 R13, RZ, RZ, R8 ;  /* 0x000000ffff0d7224 */ /* 0x000fc600078e0008 */
[----:B------:R-:W-:Y:S01]  /*0350*/  ISETP.NE.AND.EX P0, PT, R12, RZ, PT, P0 ;  /* 0x000000ff0c00720c */ /* 0x000fe20003f05300 */
[----:B------:R-:W-:-:S03]  /*0360*/  IMAD.MOV.U32 R12, RZ, RZ, R9 ;  /* 0x000000ffff0c7224 */ /* 0x000fc600078e0009 */
[----:B------:R-:W-:Y:S02]  /*0370*/  PLOP3.LUT P0, PT, P0, PT, PT, 0x8, 0x80 ;  /* 0x000000000080781c */ /* 0x000fe4000070e170 */
[----:B------:R-:W-:Y:S02]  /*0380*/  @!P1 SEL R5, R5, R2, P2 ;  /* 0x0000000205059207 */ /* 0x000fe40001000000 */
[----:B------:R-:W-:-:S03]  /*0390*/  @!P1 SEL R6, R6, R3, P2 ;  /* 0x0000000306069207 */ /* 0x000fc60001000000 */
[----:B------:R-:W-:Y:S02]  /*03a0*/  IMAD.MOV.U32 R2, RZ, RZ, R5 ;  /* 0x000000ffff027224 */ /* 0x000fe400078e0005 */
[----:B------:R-:W-:-:S07]  /*03b0*/  IMAD.MOV.U32 R3, RZ, RZ, R6 ;  /* 0x000000ffff037224 */ /* 0x000fce00078e0006 */
.L_x_3:
[----:B------:R-:W-:Y:S05]  /*03c0*/  BSYNC.RECONVERGENT B1 ;  /* 0x0000000000017941 */ /* 0x000fea0003800200 */
.L_x_2:
[----:B------:R-:W-:-:S04]  /*03d0*/  ISETP.NE.U32.AND P1, PT, R10, 0x1, PT ;  /* 0x000000010a00780c */ /* 0x000fc80003f25070 */
[----:B------:R-:W-:-:S13]  /*03e0*/  ISETP.NE.AND.EX P1, PT, R11, RZ, PT, P1 ;  /* 0x000000ff0b00720c */ /* 0x000fda0003f25310 */
[----:B------:R-:W-:Y:S05]  /*03f0*/  @P0 BRA P1, `(.L_x_4) ;  /* 0xfffffffc00400947 */ /* 0x000fea000083ffff */
.L_x_1:
[----:B------:R-:W-:Y:S05]  /*0400*/  BSYNC.RECONVERGENT B0 ;  /* 0x0000000000007941 */ /* 0x000fea0003800200 */
.L_x_0:
[----:B------:R-:W0:Y:S02]  /*0410*/  LDC.64 R4, c[0x0][0x390] ;  /* 0x0000e400ff047b82 */ /* 0x000e240000000a00 */
[----:B0-----:R-:W-:-:S05]  /*0420*/  IMAD.WIDE R4, R7, 0x8, R4 ;  /* 0x0000000807047825 */ /* 0x001fca00078e0204 */
[----:B-----5:R-:W-:Y:S01]  /*0430*/  STG.E.64 desc[UR4][R4.64], R2 ;  /* 0x0000000204007986 */ /* 0x020fe2000c101b04 */
[----:B------:R-:W-:Y:S05]  /*0440*/  EXIT ;  /* 0x000000000000794d */ /* 0x000fea0003800000 */
.L_x_5:
[----:B------:R-:W-:-:S00]  /*0450*/  BRA `(.L_x_5) ;  /* 0xfffffffc00fc7947 */ /* 0x000fc0000383ffff */
[----:B------:R-:W-:-:S00]  /*0460*/  NOP ;  /* 0x0000000000007918 */ /* 0x000fc00000000000 */
        /* <DEDUP_REMOVED lines=9> */
.L_x_6:


//--------------------- .nv.shared.reserved.0     --------------------------
	.section	.nv.shared.reserved.0,"aw",@nobits
	.weak		__nv_reservedSMEM_offset_0_alias
	.size		__nv_reservedSMEM_offset_0_alias, 0, 64
	.other		__nv_reservedSMEM_offset_0_alias,@"STO_CUDA_RESERVED_SHARED STV_DEFAULT"
__nv_reservedSMEM_offset_0_alias:
	.zero		0
	.zero		64


//--------------------- .nv.constant0._Z17collatzCUDAKernelPyS_S_i --------------------------
	.section	.nv.constant0._Z17collatzCUDAKernelPyS_S_i,"a",@progbits
	.sectionflags	@""
	.align	4
.nv.constant0._Z17collatzCUDAKernelPyS_S_i:
	.zero		924


//--------------------- SYMBOLS --------------------------

	.type		.nv.reservedSmem.offset0,@object
	.size		.nv.reservedSmem.offset0,0x4
